	.headerflags	@"EF_CUDA_TEXMODE_UNIFIED EF_CUDA_64BIT_ADDRESS EF_CUDA_ACCELERATORS EF_CUDA_SM90 EF_CUDA_VIRTUAL_SM(EF_CUDA_SM90)"
	.elftype	@"ET_EXEC"


//--------------------- .nv.info                  --------------------------
	.section	.nv.info,"",@"SHT_CUDA_INFO"
	.align	4


	//----- nvinfo : EIATTR_REGCOUNT
	.align		4
        /*0000*/ 	.byte	0x04, 0x2f
        /*0002*/ 	.short	(.L_3 - .L_2)
	.align		4
.L_2:
        /*0004*/ 	.word	index@(triton_poi_fused__native_batch_norm_legit_no_training_leaky_relu_12)
        /*0008*/ 	.word	0x00000010


	//----- nvinfo : EIATTR_MIN_STACK_SIZE
	.align		4
.L_3:
        /*000c*/ 	.byte	0x04, 0x12
        /*000e*/ 	.short	(.L_5 - .L_4)
	.align		4
.L_4:
        /*0010*/ 	.word	index@(triton_poi_fused__native_batch_norm_legit_no_training_leaky_relu_12)
        /*0014*/ 	.word	0x00000000


	//----- nvinfo : EIATTR_FRAME_SIZE
	.align		4
.L_5:
        /*0018*/ 	.byte	0x04, 0x11
        /*001a*/ 	.short	(.L_7 - .L_6)
	.align		4
.L_6:
        /*001c*/ 	.word	index@(triton_poi_fused__native_batch_norm_legit_no_training_leaky_relu_12)
        /*0020*/ 	.word	0x00000000


	//----- nvinfo : EIATTR_MIN_STACK_SIZE
	.align		4
.L_7:
        /*0024*/ 	.byte	0x04, 0x12
        /*0026*/ 	.short	(.L_9 - .L_8)
	.align		4
.L_8:
        /*0028*/ 	.word	index@(triton_poi_fused__native_batch_norm_legit_no_training_leaky_relu_12)
        /*002c*/ 	.word	0x00000000
.L_9:


//--------------------- .nv.info.triton_poi_fused__native_batch_norm_legit_no_training_leaky_relu_12 --------------------------
	.section	.nv.info.triton_poi_fused__native_batch_norm_legit_no_training_leaky_relu_12,"",@"SHT_CUDA_INFO"
	.sectionflags	@""
	.align	4


	//----- nvinfo : EIATTR_CUDA_API_VERSION
	.align		4
        /*0000*/ 	.byte	0x04, 0x37
        /*0002*/ 	.short	(.L_11 - .L_10)
.L_10:
        /*0004*/ 	.word	0x0000007c


	//----- nvinfo : EIATTR_KPARAM_INFO
	.align		4
.L_11:
        /*0008*/ 	.byte	0x04, 0x17
        /*000a*/ 	.short	(.L_13 - .L_12)
.L_12:
        /*000c*/ 	.word	0x00000000
        /*0010*/ 	.short	0x0006
        /*0012*/ 	.short	0x0030
        /*0014*/ 	.byte	0x00, 0xf0, 0x11, 0x00


	//----- nvinfo : EIATTR_KPARAM_INFO
	.align		4
.L_13:
        /*0018*/ 	.byte	0x04, 0x17
        /*001a*/ 	.short	(.L_15 - .L_14)
.L_14:
        /*001c*/ 	.word	0x00000000
        /*0020*/ 	.short	0x0005
        /*0022*/ 	.short	0x0028
        /*0024*/ 	.byte	0x00, 0xf4, 0x21, 0x00


	//----- nvinfo : EIATTR_KPARAM_INFO
	.align		4
.L_15:
        /*0028*/ 	.byte	0x04, 0x17
        /*002a*/ 	.short	(.L_17 - .L_16)
.L_16:
        /*002c*/ 	.word	0x00000000
        /*0030*/ 	.short	0x0004
        /*0032*/ 	.short	0x0020
        /*0034*/ 	.byte	0x00, 0xf4, 0x21, 0x00


	//----- nvinfo : EIATTR_KPARAM_INFO
	.align		4
.L_17:
        /*0038*/ 	.byte	0x04, 0x17
        /*003a*/ 	.short	(.L_19 - .L_18)
.L_18:
        /*003c*/ 	.word	0x00000000
        /*0040*/ 	.short	0x0003
        /*0042*/ 	.short	0x0018
        /*0044*/ 	.byte	0x00, 0xf4, 0x21, 0x00


	//----- nvinfo : EIATTR_KPARAM_INFO
	.align		4
.L_19:
        /*0048*/ 	.byte	0x04, 0x17
        /*004a*/ 	.short	(.L_21 - .L_20)
.L_20:
        /*004c*/ 	.word	0x00000000
        /*0050*/ 	.short	0x0002
        /*0052*/ 	.short	0x0010
        /*0054*/ 	.byte	0x00, 0xf4, 0x21, 0x00


	//----- nvinfo : EIATTR_KPARAM_INFO
	.align		4
.L_21:
        /*0058*/ 	.byte	0x04, 0x17
        /*005a*/ 	.short	(.L_23 - .L_22)
.L_22:
        /*005c*/ 	.word	0x00000000
        /*0060*/ 	.short	0x0001
        /*0062*/ 	.short	0x0008
        /*0064*/ 	.byte	0x00, 0xf4, 0x21, 0x00


	//----- nvinfo : EIATTR_KPARAM_INFO
	.align		4
.L_23:
        /*0068*/ 	.byte	0x04, 0x17
        /*006a*/ 	.short	(.L_25 - .L_24)
.L_24:
        /*006c*/ 	.word	0x00000000
        /*0070*/ 	.short	0x0000
        /*0072*/ 	.short	0x0000
        /*0074*/ 	.byte	0x00, 0xf4, 0x21, 0x00


	//----- nvinfo : EIATTR_SPARSE_MMA_MASK
	.align		4
.L_25:
        /*0078*/ 	.byte	0x03, 0x50
        /*007a*/ 	.short	0x0000


	//----- nvinfo : EIATTR_MAXREG_COUNT
	.align		4
        /*007c*/ 	.byte	0x03, 0x1b
        /*007e*/ 	.short	0x00ff


	//----- nvinfo : EIATTR_EXIT_INSTR_OFFSETS
	.align		4
        /*0080*/ 	.byte	0x04, 0x1c
        /*0082*/ 	.short	(.L_27 - .L_26)


	//   ....[0]....
.L_26:
        /*0084*/ 	.word	0x000002d0


	//----- nvinfo : EIATTR_REQNTID
	.align		4
.L_27:
        /*0088*/ 	.byte	0x04, 0x10
        /*008a*/ 	.short	(.L_29 - .L_28)
.L_28:
        /*008c*/ 	.word	0x00000080
        /*0090*/ 	.word	0x00000001
        /*0094*/ 	.word	0x00000001


	//----- nvinfo : EIATTR_CBANK_PARAM_SIZE
	.align		4
.L_29:
        /*0098*/ 	.byte	0x03, 0x19
        /*009a*/ 	.short	0x0034


	//----- nvinfo : EIATTR_PARAM_CBANK
	.align		4
        /*009c*/ 	.byte	0x04, 0x0a
        /*009e*/ 	.short	(.L_31 - .L_30)
	.align		4
.L_30:
        /*00a0*/ 	.word	index@(.nv.constant0.triton_poi_fused__native_batch_norm_legit_no_training_leaky_relu_12)
        /*00a4*/ 	.short	0x0210
        /*00a6*/ 	.short	0x0034


	//----- nvinfo : EIATTR_SW_WAR
	.align		4
.L_31:
        /*00a8*/ 	.byte	0x04, 0x36
        /*00aa*/ 	.short	(.L_33 - .L_32)
.L_32:
        /*00ac*/ 	.word	0x00000008
.L_33:


//--------------------- .nv.callgraph             --------------------------
	.section	.nv.callgraph,"",@"SHT_CUDA_CALLGRAPH"
	.align	4
	.sectionentsize	8
	.align		4
        /*0000*/ 	.word	0x00000000
	.align		4
        /*0004*/ 	.word	0xffffffff
	.align		4
        /*0008*/ 	.word	0x00000000
	.align		4
        /*000c*/ 	.word	0xfffffffe
	.align		4
        /*0010*/ 	.word	0x00000000
	.align		4
        /*0014*/ 	.word	0xfffffffd
	.align		4
        /*0018*/ 	.word	0x00000000
	.align		4
        /*001c*/ 	.word	0xfffffffc


//--------------------- .nv.constant4             --------------------------
	.section	.nv.constant4,"a",@progbits
	.align	8
	.align		8
.nv.constant4:
        /*0000*/ 	.dword	_$_str
	.align		8
        /*0008*/ 	.dword	_$_str_$_2


//--------------------- .text.triton_poi_fused__native_batch_norm_legit_no_training_leaky_relu_12 --------------------------
	.section	.text.triton_poi_fused__native_batch_norm_legit_no_training_leaky_relu_12,"ax",@progbits
	.align	128
        .global         triton_poi_fused__native_batch_norm_legit_no_training_leaky_relu_12
        .type           triton_poi_fused__native_batch_norm_legit_no_training_leaky_relu_12,@function
        .size           triton_poi_fused__native_batch_norm_legit_no_training_leaky_relu_12,(.L_x_1 - triton_poi_fused__native_batch_norm_legit_no_training_leaky_relu_12)
        .other          triton_poi_fused__native_batch_norm_legit_no_training_leaky_relu_12,@"STO_CUDA_ENTRY STV_DEFAULT"
triton_poi_fused__native_batch_norm_legit_no_training_leaky_relu_12:
.text.triton_poi_fused__native_batch_norm_legit_no_training_leaky_relu_12:
[----:B------:R-:W-:Y:S01]  /*0000*/  LDC R1, c[0x0][0x28] ;  /* 0x00000a00ff017b82 */ /* 0x000fe20000000800 */
[----:B------:R-:W1:Y:S07]  /*0010*/  S2R R0, SR_TID.X ;  /* 0x0000000000007919 */ /* 0x000e6e0000002100 */
[----:B------:R-:W2:Y:S01]  /*0020*/  LDC.64 R6, c[0x0][0x228] ;  /* 0x00008a00ff067b82 */ /* 0x000ea20000000a00 */
[----:B------:R-:W-:Y:S01]  /*0030*/  ULDC.64 UR4, c[0x0][0x208] ;  /* 0x0000820000047ab9 */ /* 0x000fe20000000a00 */
[----:B------:R-:W3:Y:S06]  /*0040*/  S2R R3, SR_CTAID.X ;  /* 0x0000000000037919 */ /* 0x000eec0000002500 */
[----:B------:R-:W4:Y:S08]  /*0050*/  LDC.64 R4, c[0x0][0x220] ;  /* 0x00008800ff047b82 */ /* 0x000f300000000a00 */
[----:B------:R-:W5:Y:S08]  /*0060*/  LDC.64 R8, c[0x0][0x230] ;  /* 0x00008c00ff087b82 */ /* 0x000f700000000a00 */
[----:B------:R-:W5:Y:S01]  /*0070*/  LDC.64 R10, c[0x0][0x238] ;  /* 0x00008e00ff0a7b82 */ /* 0x000f620000000a00 */
[----:B-1----:R-:W-:-:S02]  /*0080*/  LOP3.LUT R0, R0, 0x7f, RZ, 0xc0, !PT ;  /* 0x0000007f00007812 */ /* 0x002fc400078ec0ff */
[----:B---3--:R-:W-:Y:S02]  /*0090*/  SHF.R.S32.HI R2, RZ, 0x18, R3 ;  /* 0x00000018ff027819 */ /* 0x008fe40000011403 */
[----:B------:R-:W-:Y:S02]  /*00a0*/  LEA R0, R3, R0, 0x7 ;  /* 0x0000000003007211 */ /* 0x000fe400078e38ff */
[----:B------:R-:W-:-:S04]  /*00b0*/  SGXT R3, R2, 0x1 ;  /* 0x000000010203781a */ /* 0x000fc80000000200 */
[----:B------:R-:W-:-:S04]  /*00c0*/  LEA.HI R3, R3, R0, RZ, 0x5 ;  /* 0x0000000003037211 */ /* 0x000fc800078f28ff */
[----:B------:R-:W-:-:S04]  /*00d0*/  LOP3.LUT R3, R3, 0xffffffe0, RZ, 0xc0, !PT ;  /* 0xffffffe003037812 */ /* 0x000fc800078ec0ff */
[----:B------:R-:W-:Y:S02]  /*00e0*/  IADD3 R13, R0, -R3, RZ ;  /* 0x80000003000d7210 */ /* 0x000fe40007ffe0ff */
[----:B------:R-:W1:Y:S03]  /*00f0*/  LDC.64 R2, c[0x0][0x218] ;  /* 0x00008600ff027b82 */ /* 0x000e660000000a00 */
[----:B--2---:R-:W-:-:S06]  /*0100*/  IMAD.WIDE R6, R13, 0x4, R6 ;  /* 0x000000040d067825 */ /* 0x004fcc00078e0206 */
[----:B------:R-:W2:Y:S01]  /*0110*/  LDG.E.EL R6, desc[UR4][R6.64] ;  /* 0x0000000406067981 */ /* 0x000ea2000c2e1900 */
[----:B----4-:R-:W-:-:S04]  /*0120*/  IMAD.WIDE R4, R13, 0x4, R4 ;  /* 0x000000040d047825 */ /* 0x010fc800078e0204 */
[C---:B-----5:R-:W-:Y:S02]  /*0130*/  IMAD.WIDE R8, R13.reuse, 0x4, R8 ;  /* 0x000000040d087825 */ /* 0x060fe400078e0208 */
[----:B------:R3:W4:Y:S02]  /*0140*/  LDG.E.EL R5, desc[UR4][R4.64] ;  /* 0x0000000404057981 */ /* 0x000724000c2e1900 */
[----:B0-----:R-:W-:Y:S02]  /*0150*/  IMAD.WIDE R10, R13, 0x4, R10 ;  /* 0x000000040d0a7825 */ /* 0x001fe400078e020a */
[----:B------:R-:W5:Y:S02]  /*0160*/  LDG.E.EL R8, desc[UR4][R8.64] ;  /* 0x0000000408087981 */ /* 0x000f64000c2e1900 */
[----:B-1----:R-:W-:Y:S02]  /*0170*/  IMAD.WIDE R2, R0, 0x4, R2 ;  /* 0x0000000400027825 */ /* 0x002fe400078e0202 */
[----:B------:R-:W5:Y:S04]  /*0180*/  LDG.E.EL R11, desc[UR4][R10.64] ;  /* 0x000000040a0b7981 */ /* 0x000f68000c2e1900 */
[----:B------:R-:W4:Y:S01]  /*0190*/  LDG.E R2, desc[UR4][R2.64] ;  /* 0x0000000402027981 */ /* 0x000f22000c1e1900 */
[----:B---3--:R-:W-:Y:S01]  /*01a0*/  HFMA2.MMA R4, -RZ, RZ, 1.625, 0 ;  /* 0x3e800000ff047435 */ /* 0x008fe200000001ff */
[----:B--2---:R-:W-:-:S04]  /*01b0*/  FADD R6, R6, 9.9999997473787516356e-06 ;  /* 0x3727c5ac06067421 */ /* 0x004fc80000000000 */
[----:B------:R-:W0:Y:S02]  /*01c0*/  MUFU.SQRT R7, R6 ;  /* 0x0000000600077308 */ /* 0x000e240000002000 */
[C---:B0-----:R-:W-:Y:S02]  /*01d0*/  FSETP.GT.AND P0, PT, R7.reuse, 8.50705917302346158658e+37, PT ;  /* 0x7e8000000700780b */ /* 0x041fe40003f04000 */
[----:B------:R-:W-:-:S11]  /*01e0*/  FSETP.GEU.AND P1, PT, R7, 1.175494350822287508e-38, PT ;  /* 0x008000000700780b */ /* 0x000fd60003f2e000 */
[----:B------:R-:W-:-:S04]  /*01f0*/  @P0 FMUL R7, R7, 0.25 ;  /* 0x3e80000007070820 */ /* 0x000fc80000400000 */
[----:B------:R-:W-:-:S06]  /*0200*/  @!P1 FMUL R7, R7, 16777216 ;  /* 0x4b80000007079820 */ /* 0x000fcc0000400000 */
[----:B------:R-:W0:Y:S01]  /*0210*/  MUFU.RCP R7, R7 ;  /* 0x0000000700077308 */ /* 0x000e220000001000 */
[----:B------:R-:W-:Y:S01]  /*0220*/  FSEL R4, R4, 1, P0 ;  /* 0x3f80000004047808 */ /* 0x000fe20000000000 */
[----:B----4-:R-:W-:Y:S02]  /*0230*/  FADD R5, R2, -R5 ;  /* 0x8000000502057221 */ /* 0x010fe40000000000 */
[----:B------:R-:W1:Y:S02]  /*0240*/  LDC.64 R2, c[0x0][0x210] ;  /* 0x00008400ff027b82 */ /* 0x000e640000000a00 */
[----:B------:R-:W-:-:S04]  /*0250*/  @!P1 FMUL R4, R4, 16777216 ;  /* 0x4b80000004049820 */ /* 0x000fc80000400000 */
[----:B0-----:R-:W-:-:S04]  /*0260*/  FMUL R4, R7, R4 ;  /* 0x0000000407047220 */ /* 0x001fc80000400000 */
[----:B------:R-:W-:-:S04]  /*0270*/  FMUL R4, R5, R4 ;  /* 0x0000000405047220 */ /* 0x000fc80000400000 */
[----:B-----5:R-:W-:-:S05]  /*0280*/  FFMA R11, R8, R4, R11 ;  /* 0x00000004080b7223 */ /* 0x020fca000000000b */
[----:B------:R-:W-:Y:S01]  /*0290*/  FSETP.GT.AND P0, PT, R11, RZ, PT ;  /* 0x000000ff0b00720b */ /* 0x000fe20003f04000 */
[----:B-1----:R-:W-:-:S12]  /*02a0*/  IMAD.WIDE R2, R0, 0x4, R2 ;  /* 0x0000000400027825 */ /* 0x002fd800078e0202 */
[----:B------:R-:W-:-:S05]  /*02b0*/  @!P0 FMUL R11, R11, 0.10000000149011611938 ;  /* 0x3dcccccd0b0b8820 */ /* 0x000fca0000400000 */
[----:B------:R-:W-:Y:S01]  /*02c0*/  STG.E desc[UR4][R2.64], R11 ;  /* 0x0000000b02007986 */ /* 0x000fe2000c101904 */
[----:B------:R-:W-:Y:S05]  /*02d0*/  EXIT ;  /* 0x000000000000794d */ /* 0x000fea0003800000 */
.L_x_0:
[----:B------:R-:W-:-:S00]  /*02e0*/  BRA `(.L_x_0) ;  /* 0xfffffffc00fc7947 */ /* 0x000fc0000383ffff */
[----:B------:R-:W-:-:S00]  /*02f0*/  NOP ;  /* 0x0000000000007918 */ /* 0x000fc00000000000 */
        /* <DEDUP_REMOVED lines=8> */
.L_x_1:


//--------------------- .nv.global.init           --------------------------
	.section	.nv.global.init,"aw",@progbits
.nv.global.init:
	.type		_$_str,@object
	.size		_$_str,(_$_str_$_2 - _$_str)
_$_str:
        /*0000*/ 	.byte	0x5f, 0x5f, 0x43, 0x55, 0x44, 0x41, 0x5f, 0x46, 0x54, 0x5a, 0x00
	.type		_$_str_$_2,@object
	.size		_$_str_$_2,(.L_1 - _$_str_$_2)
_$_str_$_2:
        /*000b*/ 	.byte	0x5f, 0x5f, 0x43, 0x55, 0x44, 0x41, 0x5f, 0x50, 0x52, 0x45, 0x43, 0x5f, 0x53, 0x51, 0x52, 0x54
        /*001b*/ 	.byte	0x00
.L_1:


//--------------------- .nv.constant0.triton_poi_fused__native_batch_norm_legit_no_training_leaky_relu_12 --------------------------
	.section	.nv.constant0.triton_poi_fused__native_batch_norm_legit_no_training_leaky_relu_12,"a",@progbits
	.sectionflags	@""
	.align	4
.nv.constant0.triton_poi_fused__native_batch_norm_legit_no_training_leaky_relu_12:
	.zero		580
